//
// Generated by NVIDIA NVVM Compiler
//
// Compiler Build ID: CL-36424714
// Cuda compilation tools, release 13.0, V13.0.88
// Based on NVVM 20.0.0
//

.version 9.0
.target sm_100
.address_size 64

	// .globl	_Z10vector_addPfS_S_i

.visible .entry _Z10vector_addPfS_S_i(
	.param .u64 .ptr .align 1 _Z10vector_addPfS_S_i_param_0,
	.param .u64 .ptr .align 1 _Z10vector_addPfS_S_i_param_1,
	.param .u64 .ptr .align 1 _Z10vector_addPfS_S_i_param_2,
	.param .u32 _Z10vector_addPfS_S_i_param_3
)
{
	.reg .pred 	%p<2>;
	.reg .b32 	%r<6>;
	.reg .b32 	%f<4>;
	.reg .b64 	%rd<11>;

	ld.param.u64 	%rd1, [_Z10vector_addPfS_S_i_param_0];
	ld.param.u64 	%rd2, [_Z10vector_addPfS_S_i_param_1];
	ld.param.u64 	%rd3, [_Z10vector_addPfS_S_i_param_2];
	ld.param.u32 	%r2, [_Z10vector_addPfS_S_i_param_3];
	mov.u32 	%r3, %ntid.x;
	mov.u32 	%r4, %ctaid.x;
	mov.u32 	%r5, %tid.x;
	mad.lo.s32 	%r1, %r3, %r4, %r5;
	setp.ge.s32 	%p1, %r1, %r2;
	@%p1 bra 	$L__BB0_2;
	cvta.to.global.u64 	%rd4, %rd2;
	cvta.to.global.u64 	%rd5, %rd3;
	cvta.to.global.u64 	%rd6, %rd1;
	mul.wide.s32 	%rd7, %r1, 4;
	add.s64 	%rd8, %rd4, %rd7;
	ld.global.f32 	%f1, [%rd8];
	add.s64 	%rd9, %rd5, %rd7;
	ld.global.f32 	%f2, [%rd9];
	add.f32 	%f3, %f1, %f2;
	add.s64 	%rd10, %rd6, %rd7;
	st.global.f32 	[%rd10], %f3;
$L__BB0_2:
	ret;

}


// ===== COMPILED SASS (sm_100) =====

	.target	sm_100

	.elftype	@"ET_EXEC"


//--------------------- .note.nv.tkinfo           --------------------------
	.section	.note.nv.tkinfo,"",@"SHT_NOTE"
	.sectionflags	@"SHF_NOTE_NV_TKINFO"
	.tkinfo
        /*0018*/ 	.word	0x00000002
        /*0030*/ 	.string	""
        /*0030*/ 	.string	"ptxas"
        /*0030*/ 	.string	"Cuda compilation tools, release 13.0, V13.0.88"
        /*0030*/ 	.string	"Build cuda_13.0.r13.0/compiler.36424714_0"
        /*0030*/ 	.string	"-arch sm_100 -m 64 "



//--------------------- .note.nv.cuinfo           --------------------------
	.section	.note.nv.cuinfo,"",@"SHT_NOTE"
	.sectionflags	@"SHF_NOTE_NV_CUINFO"
        /*0018*/ 	.short	0x0002
        /*001a*/ 	.short	0x0064
        /*001c*/ 	.short	0x0082
	.zero		2


//--------------------- .nv.info                  --------------------------
	.section	.nv.info,"",@"SHT_CUDA_INFO"
	.align	4


	//----- nvinfo : EIATTR_REGCOUNT
	.align		4
        /*0000*/ 	.byte	0x04, 0x2f
        /*0002*/ 	.short	(.L_1 - .L_0)
	.align		4
.L_0:
        /*0004*/ 	.word	index@(_Z10vector_addPfS_S_i)
        /*0008*/ 	.word	0x0000000c


	//----- nvinfo : EIATTR_FRAME_SIZE
	.align		4
.L_1:
        /*000c*/ 	.byte	0x04, 0x11
        /*000e*/ 	.short	(.L_3 - .L_2)
	.align		4
.L_2:
        /*0010*/ 	.word	index@(_Z10vector_addPfS_S_i)
        /*0014*/ 	.word	0x00000000


	//----- nvinfo : EIATTR_MIN_STACK_SIZE
	.align		4
.L_3:
        /*0018*/ 	.byte	0x04, 0x12
        /*001a*/ 	.short	(.L_5 - .L_4)
	.align		4
.L_4:
        /*001c*/ 	.word	index@(_Z10vector_addPfS_S_i)
        /*0020*/ 	.word	0x00000000
.L_5:


//--------------------- .nv.compat                --------------------------
	.section	.nv.compat,"",@"SHT_CUDA_COMPAT_INFO"
	.align	4
        /*0000*/ 	.byte	0x02, 0x09, 0x00, 0x00, 0x02, 0x02, 0x01, 0x00, 0x02, 0x05, 0x05, 0x00, 0x03, 0x07, 0x01, 0x01
        /*0010*/ 	.byte	0x02, 0x03, 0x00, 0x00, 0x02, 0x06, 0x01, 0x00, 0x04, 0x0b, 0x08, 0x00, 0x09, 0x00, 0x00, 0x00
        /*0020*/ 	.byte	0x00, 0x00, 0x00, 0x00


//--------------------- .nv.info._Z10vector_addPfS_S_i --------------------------
	.section	.nv.info._Z10vector_addPfS_S_i,"",@"SHT_CUDA_INFO"
	.sectionflags	@""
	.align	4


	//----- nvinfo : EIATTR_CUDA_API_VERSION
	.align		4
        /*0000*/ 	.byte	0x04, 0x37
        /*0002*/ 	.short	(.L_7 - .L_6)
.L_6:
        /*0004*/ 	.word	0x00000082


	//----- nvinfo : EIATTR_KPARAM_INFO
	.align		4
.L_7:
        /*0008*/ 	.byte	0x04, 0x17
        /*000a*/ 	.short	(.L_9 - .L_8)
.L_8:
        /*000c*/ 	.word	0x00000000
        /*0010*/ 	.short	0x0003
        /*0012*/ 	.short	0x0018
        /*0014*/ 	.byte	0x00, 0xf0, 0x11, 0x00


	//----- nvinfo : EIATTR_KPARAM_INFO
	.align		4
.L_9:
        /*0018*/ 	.byte	0x04, 0x17
        /*001a*/ 	.short	(.L_11 - .L_10)
.L_10:
        /*001c*/ 	.word	0x00000000
        /*0020*/ 	.short	0x0002
        /*0022*/ 	.short	0x0010
        /*0024*/ 	.byte	0x00, 0xf5, 0x21, 0x00


	//----- nvinfo : EIATTR_KPARAM_INFO
	.align		4
.L_11:
        /*0028*/ 	.byte	0x04, 0x17
        /*002a*/ 	.short	(.L_13 - .L_12)
.L_12:
        /*002c*/ 	.word	0x00000000
        /*0030*/ 	.short	0x0001
        /*0032*/ 	.short	0x0008
        /*0034*/ 	.byte	0x00, 0xf5, 0x21, 0x00


	//----- nvinfo : EIATTR_KPARAM_INFO
	.align		4
.L_13:
        /*0038*/ 	.byte	0x04, 0x17
        /*003a*/ 	.short	(.L_15 - .L_14)
.L_14:
        /*003c*/ 	.word	0x00000000
        /*0040*/ 	.short	0x0000
        /*0042*/ 	.short	0x0000
        /*0044*/ 	.byte	0x00, 0xf5, 0x21, 0x00


	//----- nvinfo : EIATTR_SPARSE_MMA_MASK
	.align		4
.L_15:
        /*0048*/ 	.byte	0x03, 0x50
        /*004a*/ 	.short	0x0000


	//----- nvinfo : EIATTR_MAXREG_COUNT
	.align		4
        /*004c*/ 	.byte	0x03, 0x1b
        /*004e*/ 	.short	0x00ff


	//----- nvinfo : EIATTR_MERCURY_ISA_VERSION
	.align		4
        /*0050*/ 	.byte	0x03, 0x5f
        /*0052*/ 	.short	0x0101


	//----- nvinfo : EIATTR_VRC_CTA_INIT_COUNT
	.align		4
        /*0054*/ 	.byte	0x02, 0x4a
	.zero		1
	.zero		1


	//----- nvinfo : EIATTR_EXIT_INSTR_OFFSETS
	.align		4
        /*0058*/ 	.byte	0x04, 0x1c
        /*005a*/ 	.short	(.L_17 - .L_16)


	//   ....[0]....
.L_16:
        /*005c*/ 	.word	0x00000070


	//   ....[1]....
        /*0060*/ 	.word	0x00000130


	//----- nvinfo : EIATTR_CBANK_PARAM_SIZE
	.align		4
.L_17:
        /*0064*/ 	.byte	0x03, 0x19
        /*0066*/ 	.short	0x001c


	//----- nvinfo : EIATTR_PARAM_CBANK
	.align		4
        /*0068*/ 	.byte	0x04, 0x0a
        /*006a*/ 	.short	(.L_19 - .L_18)
	.align		4
.L_18:
        /*006c*/ 	.word	index@(.nv.constant0._Z10vector_addPfS_S_i)
        /*0070*/ 	.short	0x0380
        /*0072*/ 	.short	0x001c


	//----- nvinfo : EIATTR_SW_WAR
	.align		4
.L_19:
        /*0074*/ 	.byte	0x04, 0x36
        /*0076*/ 	.short	(.L_21 - .L_20)
.L_20:
        /*0078*/ 	.word	0x00000008
.L_21:


//--------------------- .nv.callgraph             --------------------------
	.section	.nv.callgraph,"",@"SHT_CUDA_CALLGRAPH"
	.align	4
	.sectionentsize	8
	.align		4
        /*0000*/ 	.word	0x00000000
	.align		4
        /*0004*/ 	.word	0xffffffff
	.align		4
        /*0008*/ 	.word	0x00000000
	.align		4
        /*000c*/ 	.word	0xfffffffe
	.align		4
        /*0010*/ 	.word	0x00000000
	.align		4
        /*0014*/ 	.word	0xfffffffd
	.align		4
        /*0018*/ 	.word	0x00000000
	.align		4
        /*001c*/ 	.word	0xfffffffc


//--------------------- .text._Z10vector_addPfS_S_i --------------------------
	.section	.text._Z10vector_addPfS_S_i,"ax",@progbits
	.align	128
        .global         _Z10vector_addPfS_S_i
        .type           _Z10vector_addPfS_S_i,@function
        .size           _Z10vector_addPfS_S_i,(.L_x_1 - _Z10vector_addPfS_S_i)
        .other          _Z10vector_addPfS_S_i,@"STO_CUDA_ENTRY STV_DEFAULT"
_Z10vector_addPfS_S_i:
.text._Z10vector_addPfS_S_i:
[----:B------:R-:W-:Y:S01]  /*0000*/  LDC R1, c[0x0][0x37c] ;  /* 0x0000df00ff017b82 */ /* 0x000fe20000000800 */
[----:B------:R-:W0:Y:S01]  /*0010*/  S2R R9, SR_CTAID.X ;  /* 0x0000000000097919 */ /* 0x000e220000002500 */
[----:B------:R-:W0:Y:S01]  /*0020*/  LDCU UR4, c[0x0][0x360] ;  /* 0x00006c00ff0477ac */ /* 0x000e220008000800 */
[----:B------:R-:W0:Y:S01]  /*0030*/  S2R R0, SR_TID.X ;  /* 0x0000000000007919 */ /* 0x000e220000002100 */
[----:B------:R-:W1:Y:S01]  /*0040*/  LDCU UR5, c[0x0][0x398] ;  /* 0x00007300ff0577ac */ /* 0x000e620008000800 */
[----:B0-----:R-:W-:-:S05]  /*0050*/  IMAD R9, R9, UR4, R0 ;  /* 0x0000000409097c24 */ /* 0x001fca000f8e0200 */
[----:B-1----:R-:W-:-:S13]  /*0060*/  ISETP.GE.AND P0, PT, R9, UR5, PT ;  /* 0x0000000509007c0c */ /* 0x002fda000bf06270 */
[----:B------:R-:W-:Y:S05]  /*0070*/  @P0 EXIT ;  /* 0x000000000000094d */ /* 0x000fea0003800000 */
[----:B------:R-:W0:Y:S01]  /*0080*/  LDC.64 R2, c[0x0][0x388] ;  /* 0x0000e200ff027b82 */ /* 0x000e220000000a00 */
[----:B------:R-:W1:Y:S07]  /*0090*/  LDCU.64 UR4, c[0x0][0x358] ;  /* 0x00006b00ff0477ac */ /* 0x000e6e0008000a00 */
[----:B------:R-:W2:Y:S08]  /*00a0*/  LDC.64 R4, c[0x0][0x390] ;  /* 0x0000e400ff047b82 */ /* 0x000eb00000000a00 */
[----:B------:R-:W3:Y:S01]  /*00b0*/  LDC.64 R6, c[0x0][0x380] ;  /* 0x0000e000ff067b82 */ /* 0x000ee20000000a00 */
[----:B0-----:R-:W-:-:S06]  /*00c0*/  IMAD.WIDE R2, R9, 0x4, R2 ;  /* 0x0000000409027825 */ /* 0x001fcc00078e0202 */
[----:B-1----:R-:W4:Y:S01]  /*00d0*/  LDG.E R2, desc[UR4][R2.64] ;  /* 0x0000000402027981 */ /* 0x002f22000c1e1900 */
[----:B--2---:R-:W-:-:S06]  /*00e0*/  IMAD.WIDE R4, R9, 0x4, R4 ;  /* 0x0000000409047825 */ /* 0x004fcc00078e0204 */
[----:B------:R-:W4:Y:S01]  /*00f0*/  LDG.E R5, desc[UR4][R4.64] ;  /* 0x0000000404057981 */ /* 0x000f22000c1e1900 */
[----:B---3--:R-:W-:-:S04]  /*0100*/  IMAD.WIDE R6, R9, 0x4, R6 ;  /* 0x0000000409067825 */ /* 0x008fc800078e0206 */
[----:B----4-:R-:W-:-:S05]  /*0110*/  FADD R9, R2, R5 ;  /* 0x0000000502097221 */ /* 0x010fca0000000000 */
[----:B------:R-:W-:Y:S01]  /*0120*/  STG.E desc[UR4][R6.64], R9 ;  /* 0x0000000906007986 */ /* 0x000fe2000c101904 */
[----:B------:R-:W-:Y:S05]  /*0130*/  EXIT ;  /* 0x000000000000794d */ /* 0x000fea0003800000 */
.L_x_0:
[----:B------:R-:W-:-:S00]  /*0140*/  BRA `(.L_x_0) ;  /* 0xfffffffc00fc7947 */ /* 0x000fc0000383ffff */
[----:B------:R-:W-:-:S00]  /*0150*/  NOP ;  /* 0x0000000000007918 */ /* 0x000fc00000000000 */
        /* <DEDUP_REMOVED lines=10> */
.L_x_1:


//--------------------- .nv.shared.reserved.0     --------------------------
	.section	.nv.shared.reserved.0,"aw",@nobits
	.weak		__nv_reservedSMEM_offset_0_alias
	.size		__nv_reservedSMEM_offset_0_alias, 0, 64
	.other		__nv_reservedSMEM_offset_0_alias,@"STO_CUDA_RESERVED_SHARED STV_DEFAULT"
__nv_reservedSMEM_offset_0_alias:
	.zero		0
	.zero		64


//--------------------- .nv.constant0._Z10vector_addPfS_S_i --------------------------
	.section	.nv.constant0._Z10vector_addPfS_S_i,"a",@progbits
	.sectionflags	@""
	.align	4
.nv.constant0._Z10vector_addPfS_S_i:
	.zero		924


//--------------------- SYMBOLS --------------------------

	.type		.nv.reservedSmem.offset0,@object
	.size		.nv.reservedSmem.offset0,0x4
